//
// Generated by NVIDIA NVVM Compiler
//
// Compiler Build ID: CL-36424714
// Cuda compilation tools, release 13.0, V13.0.88
// Based on NVVM 20.0.0
//

.version 9.0
.target sm_100
.address_size 64

	// .globl	_Z16init_PRNG_kernelP17curandStateXORWOWym
.global .align 4 .b8 precalc_xorwow_matrix[102400];
.global .align 4 .b8 precalc_xorwow_offset_matrix[102400];
.global .align 4 .b8 mrg32k3aM1[2304];
.global .align 4 .b8 mrg32k3aM2[2304];
.global .align 4 .b8 mrg32k3aM1SubSeq[2016];
.global .align 4 .b8 mrg32k3aM2SubSeq[2016];
.global .align 4 .b8 mrg32k3aM1Seq[2304];
.global .align 4 .b8 mrg32k3aM2Seq[2304];
.const .align 8 .b8 __cr_lgamma_table[72];

.visible .entry _Z16init_PRNG_kernelP17curandStateXORWOWym(
	.param .u64 .ptr .align 1 _Z16init_PRNG_kernelP17curandStateXORWOWym_param_0,
	.param .u64 _Z16init_PRNG_kernelP17curandStateXORWOWym_param_1,
	.param .u64 _Z16init_PRNG_kernelP17curandStateXORWOWym_param_2
)
{
	.reg .pred 	%p<25>;
	.reg .b32 	%r<414>;
	.reg .b64 	%rd<19>;

	ld.param.u64 	%rd8, [_Z16init_PRNG_kernelP17curandStateXORWOWym_param_0];
	ld.param.u64 	%rd9, [_Z16init_PRNG_kernelP17curandStateXORWOWym_param_1];
	ld.param.u64 	%rd10, [_Z16init_PRNG_kernelP17curandStateXORWOWym_param_2];
	mov.u32 	%r182, %tid.x;
	mov.u32 	%r183, %ctaid.x;
	mov.u32 	%r184, %ntid.x;
	mad.lo.s32 	%r185, %r183, %r184, %r182;
	cvt.u64.u32 	%rd18, %r185;
	setp.le.u64 	%p1, %rd10, %rd18;
	@%p1 bra 	$L__BB0_44;
	cvt.u32.u64 	%r186, %rd18;
	cvta.to.global.u64 	%rd11, %rd8;
	mad.lo.s64 	%rd2, %rd18, 48, %rd11;
	cvt.u32.u64 	%r187, %rd9;
	xor.b32  	%r188, %r187, -1429050551;
	mul.lo.s32 	%r189, %r188, 1099087573;
	{ .reg .b32 tmp; mov.b64 {tmp, %r190}, %rd9; }
	xor.b32  	%r191, %r190, -136515619;
	mul.lo.s32 	%r192, %r191, -1703105765;
	add.s32 	%r193, %r189, %r192;
	add.s32 	%r194, %r193, 6615241;
	add.s32 	%r195, %r189, 123456789;
	st.global.v2.u32 	[%rd2], {%r194, %r195};
	xor.b32  	%r196, %r189, 362436069;
	add.s32 	%r197, %r192, 521288629;
	st.global.v2.u32 	[%rd2+8], {%r196, %r197};
	xor.b32  	%r198, %r192, 88675123;
	add.s32 	%r199, %r189, 5783321;
	st.global.v2.u32 	[%rd2+16], {%r198, %r199};
	setp.eq.s32 	%p2, %r186, 0;
	@%p2 bra 	$L__BB0_43;
	mov.b32 	%r320, 0;
$L__BB0_3:
	and.b64  	%rd4, %rd18, 3;
	setp.eq.s64 	%p3, %rd4, 0;
	@%p3 bra 	$L__BB0_42;
	mul.wide.u32 	%rd12, %r320, 3200;
	mov.u64 	%rd13, precalc_xorwow_matrix;
	add.s64 	%rd5, %rd13, %rd12;
	cvt.u32.u64 	%r2, %rd4;
	mov.b32 	%r321, 0;
$L__BB0_5:
	mov.b32 	%r334, 0;
	mov.u32 	%r335, %r334;
	mov.u32 	%r336, %r334;
	mov.u32 	%r337, %r334;
	mov.u32 	%r338, %r334;
	mov.u32 	%r327, %r334;
$L__BB0_6:
	mul.wide.u32 	%rd14, %r327, 4;
	add.s64 	%rd15, %rd2, %rd14;
	ld.global.u32 	%r10, [%rd15+4];
	shl.b32 	%r11, %r327, 5;
	mov.b32 	%r333, 0;
$L__BB0_7:
	.pragma "nounroll";
	shr.u32 	%r204, %r10, %r333;
	and.b32  	%r205, %r204, 1;
	setp.eq.b32 	%p4, %r205, 1;
	not.pred 	%p5, %p4;
	add.s32 	%r206, %r11, %r333;
	mul.lo.s32 	%r207, %r206, 5;
	mul.wide.u32 	%rd16, %r207, 4;
	add.s64 	%rd6, %rd5, %rd16;
	@%p5 bra 	$L__BB0_9;
	ld.global.u32 	%r208, [%rd6];
	xor.b32  	%r338, %r338, %r208;
	ld.global.u32 	%r209, [%rd6+4];
	xor.b32  	%r337, %r337, %r209;
	ld.global.u32 	%r210, [%rd6+8];
	xor.b32  	%r336, %r336, %r210;
	ld.global.u32 	%r211, [%rd6+12];
	xor.b32  	%r335, %r335, %r211;
	ld.global.u32 	%r212, [%rd6+16];
	xor.b32  	%r334, %r334, %r212;
$L__BB0_9:
	and.b32  	%r214, %r204, 2;
	setp.eq.s32 	%p6, %r214, 0;
	@%p6 bra 	$L__BB0_11;
	ld.global.u32 	%r215, [%rd6+20];
	xor.b32  	%r338, %r338, %r215;
	ld.global.u32 	%r216, [%rd6+24];
	xor.b32  	%r337, %r337, %r216;
	ld.global.u32 	%r217, [%rd6+28];
	xor.b32  	%r336, %r336, %r217;
	ld.global.u32 	%r218, [%rd6+32];
	xor.b32  	%r335, %r335, %r218;
	ld.global.u32 	%r219, [%rd6+36];
	xor.b32  	%r334, %r334, %r219;
$L__BB0_11:
	and.b32  	%r221, %r204, 4;
	setp.eq.s32 	%p7, %r221, 0;
	@%p7 bra 	$L__BB0_13;
	ld.global.u32 	%r222, [%rd6+40];
	xor.b32  	%r338, %r338, %r222;
	ld.global.u32 	%r223, [%rd6+44];
	xor.b32  	%r337, %r337, %r223;
	ld.global.u32 	%r224, [%rd6+48];
	xor.b32  	%r336, %r336, %r224;
	ld.global.u32 	%r225, [%rd6+52];
	xor.b32  	%r335, %r335, %r225;
	ld.global.u32 	%r226, [%rd6+56];
	xor.b32  	%r334, %r334, %r226;
$L__BB0_13:
	and.b32  	%r228, %r204, 8;
	setp.eq.s32 	%p8, %r228, 0;
	@%p8 bra 	$L__BB0_15;
	ld.global.u32 	%r229, [%rd6+60];
	xor.b32  	%r338, %r338, %r229;
	ld.global.u32 	%r230, [%rd6+64];
	xor.b32  	%r337, %r337, %r230;
	ld.global.u32 	%r231, [%rd6+68];
	xor.b32  	%r336, %r336, %r231;
	ld.global.u32 	%r232, [%rd6+72];
	xor.b32  	%r335, %r335, %r232;
	ld.global.u32 	%r233, [%rd6+76];
	xor.b32  	%r334, %r334, %r233;
$L__BB0_15:
	and.b32  	%r235, %r204, 16;
	setp.eq.s32 	%p9, %r235, 0;
	@%p9 bra 	$L__BB0_17;
	ld.global.u32 	%r236, [%rd6+80];
	xor.b32  	%r338, %r338, %r236;
	ld.global.u32 	%r237, [%rd6+84];
	xor.b32  	%r337, %r337, %r237;
	ld.global.u32 	%r238, [%rd6+88];
	xor.b32  	%r336, %r336, %r238;
	ld.global.u32 	%r239, [%rd6+92];
	xor.b32  	%r335, %r335, %r239;
	ld.global.u32 	%r240, [%rd6+96];
	xor.b32  	%r334, %r334, %r240;
$L__BB0_17:
	and.b32  	%r242, %r204, 32;
	setp.eq.s32 	%p10, %r242, 0;
	@%p10 bra 	$L__BB0_19;
	ld.global.u32 	%r243, [%rd6+100];
	xor.b32  	%r338, %r338, %r243;
	ld.global.u32 	%r244, [%rd6+104];
	xor.b32  	%r337, %r337, %r244;
	ld.global.u32 	%r245, [%rd6+108];
	xor.b32  	%r336, %r336, %r245;
	ld.global.u32 	%r246, [%rd6+112];
	xor.b32  	%r335, %r335, %r246;
	ld.global.u32 	%r247, [%rd6+116];
	xor.b32  	%r334, %r334, %r247;
$L__BB0_19:
	and.b32  	%r249, %r204, 64;
	setp.eq.s32 	%p11, %r249, 0;
	@%p11 bra 	$L__BB0_21;
	ld.global.u32 	%r250, [%rd6+120];
	xor.b32  	%r338, %r338, %r250;
	ld.global.u32 	%r251, [%rd6+124];
	xor.b32  	%r337, %r337, %r251;
	ld.global.u32 	%r252, [%rd6+128];
	xor.b32  	%r336, %r336, %r252;
	ld.global.u32 	%r253, [%rd6+132];
	xor.b32  	%r335, %r335, %r253;
	ld.global.u32 	%r254, [%rd6+136];
	xor.b32  	%r334, %r334, %r254;
$L__BB0_21:
	and.b32  	%r256, %r204, 128;
	setp.eq.s32 	%p12, %r256, 0;
	@%p12 bra 	$L__BB0_23;
	ld.global.u32 	%r257, [%rd6+140];
	xor.b32  	%r338, %r338, %r257;
	ld.global.u32 	%r258, [%rd6+144];
	xor.b32  	%r337, %r337, %r258;
	ld.global.u32 	%r259, [%rd6+148];
	xor.b32  	%r336, %r336, %r259;
	ld.global.u32 	%r260, [%rd6+152];
	xor.b32  	%r335, %r335, %r260;
	ld.global.u32 	%r261, [%rd6+156];
	xor.b32  	%r334, %r334, %r261;
$L__BB0_23:
	and.b32  	%r263, %r204, 256;
	setp.eq.s32 	%p13, %r263, 0;
	@%p13 bra 	$L__BB0_25;
	ld.global.u32 	%r264, [%rd6+160];
	xor.b32  	%r338, %r338, %r264;
	ld.global.u32 	%r265, [%rd6+164];
	xor.b32  	%r337, %r337, %r265;
	ld.global.u32 	%r266, [%rd6+168];
	xor.b32  	%r336, %r336, %r266;
	ld.global.u32 	%r267, [%rd6+172];
	xor.b32  	%r335, %r335, %r267;
	ld.global.u32 	%r268, [%rd6+176];
	xor.b32  	%r334, %r334, %r268;
$L__BB0_25:
	and.b32  	%r270, %r204, 512;
	setp.eq.s32 	%p14, %r270, 0;
	@%p14 bra 	$L__BB0_27;
	ld.global.u32 	%r271, [%rd6+180];
	xor.b32  	%r338, %r338, %r271;
	ld.global.u32 	%r272, [%rd6+184];
	xor.b32  	%r337, %r337, %r272;
	ld.global.u32 	%r273, [%rd6+188];
	xor.b32  	%r336, %r336, %r273;
	ld.global.u32 	%r274, [%rd6+192];
	xor.b32  	%r335, %r335, %r274;
	ld.global.u32 	%r275, [%rd6+196];
	xor.b32  	%r334, %r334, %r275;
$L__BB0_27:
	and.b32  	%r277, %r204, 1024;
	setp.eq.s32 	%p15, %r277, 0;
	@%p15 bra 	$L__BB0_29;
	ld.global.u32 	%r278, [%rd6+200];
	xor.b32  	%r338, %r338, %r278;
	ld.global.u32 	%r279, [%rd6+204];
	xor.b32  	%r337, %r337, %r279;
	ld.global.u32 	%r280, [%rd6+208];
	xor.b32  	%r336, %r336, %r280;
	ld.global.u32 	%r281, [%rd6+212];
	xor.b32  	%r335, %r335, %r281;
	ld.global.u32 	%r282, [%rd6+216];
	xor.b32  	%r334, %r334, %r282;
$L__BB0_29:
	and.b32  	%r284, %r204, 2048;
	setp.eq.s32 	%p16, %r284, 0;
	@%p16 bra 	$L__BB0_31;
	ld.global.u32 	%r285, [%rd6+220];
	xor.b32  	%r338, %r338, %r285;
	ld.global.u32 	%r286, [%rd6+224];
	xor.b32  	%r337, %r337, %r286;
	ld.global.u32 	%r287, [%rd6+228];
	xor.b32  	%r336, %r336, %r287;
	ld.global.u32 	%r288, [%rd6+232];
	xor.b32  	%r335, %r335, %r288;
	ld.global.u32 	%r289, [%rd6+236];
	xor.b32  	%r334, %r334, %r289;
$L__BB0_31:
	and.b32  	%r291, %r204, 4096;
	setp.eq.s32 	%p17, %r291, 0;
	@%p17 bra 	$L__BB0_33;
	ld.global.u32 	%r292, [%rd6+240];
	xor.b32  	%r338, %r338, %r292;
	ld.global.u32 	%r293, [%rd6+244];
	xor.b32  	%r337, %r337, %r293;
	ld.global.u32 	%r294, [%rd6+248];
	xor.b32  	%r336, %r336, %r294;
	ld.global.u32 	%r295, [%rd6+252];
	xor.b32  	%r335, %r335, %r295;
	ld.global.u32 	%r296, [%rd6+256];
	xor.b32  	%r334, %r334, %r296;
$L__BB0_33:
	and.b32  	%r298, %r204, 8192;
	setp.eq.s32 	%p18, %r298, 0;
	@%p18 bra 	$L__BB0_35;
	ld.global.u32 	%r299, [%rd6+260];
	xor.b32  	%r338, %r338, %r299;
	ld.global.u32 	%r300, [%rd6+264];
	xor.b32  	%r337, %r337, %r300;
	ld.global.u32 	%r301, [%rd6+268];
	xor.b32  	%r336, %r336, %r301;
	ld.global.u32 	%r302, [%rd6+272];
	xor.b32  	%r335, %r335, %r302;
	ld.global.u32 	%r303, [%rd6+276];
	xor.b32  	%r334, %r334, %r303;
$L__BB0_35:
	and.b32  	%r305, %r204, 16384;
	setp.eq.s32 	%p19, %r305, 0;
	@%p19 bra 	$L__BB0_37;
	ld.global.u32 	%r306, [%rd6+280];
	xor.b32  	%r338, %r338, %r306;
	ld.global.u32 	%r307, [%rd6+284];
	xor.b32  	%r337, %r337, %r307;
	ld.global.u32 	%r308, [%rd6+288];
	xor.b32  	%r336, %r336, %r308;
	ld.global.u32 	%r309, [%rd6+292];
	xor.b32  	%r335, %r335, %r309;
	ld.global.u32 	%r310, [%rd6+296];
	xor.b32  	%r334, %r334, %r310;
$L__BB0_37:
	and.b32  	%r312, %r204, 32768;
	setp.eq.s32 	%p20, %r312, 0;
	@%p20 bra 	$L__BB0_39;
	ld.global.u32 	%r313, [%rd6+300];
	xor.b32  	%r338, %r338, %r313;
	ld.global.u32 	%r314, [%rd6+304];
	xor.b32  	%r337, %r337, %r314;
	ld.global.u32 	%r315, [%rd6+308];
	xor.b32  	%r336, %r336, %r315;
	ld.global.u32 	%r316, [%rd6+312];
	xor.b32  	%r335, %r335, %r316;
	ld.global.u32 	%r317, [%rd6+316];
	xor.b32  	%r334, %r334, %r317;
$L__BB0_39:
	add.s32 	%r333, %r333, 16;
	setp.ne.s32 	%p21, %r333, 32;
	@%p21 bra 	$L__BB0_7;
	mad.lo.s32 	%r318, %r327, -31, %r11;
	add.s32 	%r327, %r318, 1;
	setp.ne.s32 	%p22, %r327, 5;
	@%p22 bra 	$L__BB0_6;
	st.global.u32 	[%rd2+4], %r338;
	st.global.u32 	[%rd2+8], %r337;
	st.global.u32 	[%rd2+12], %r336;
	st.global.u32 	[%rd2+16], %r335;
	st.global.u32 	[%rd2+20], %r334;
	add.s32 	%r321, %r321, 1;
	setp.lt.u32 	%p23, %r321, %r2;
	@%p23 bra 	$L__BB0_5;
$L__BB0_42:
	shr.u64 	%rd7, %rd18, 2;
	add.s32 	%r320, %r320, 1;
	setp.gt.u64 	%p24, %rd18, 3;
	mov.u64 	%rd18, %rd7;
	@%p24 bra 	$L__BB0_3;
$L__BB0_43:
	mov.b32 	%r319, 0;
	st.global.v2.u32 	[%rd2+24], {%r319, %r319};
	st.global.u32 	[%rd2+32], %r319;
	mov.b64 	%rd17, 0;
	st.global.u64 	[%rd2+40], %rd17;
$L__BB0_44:
	ret;

}


// ===== COMPILED SASS (sm_100) =====

	.target	sm_100

	.elftype	@"ET_EXEC"


//--------------------- .note.nv.tkinfo           --------------------------
	.section	.note.nv.tkinfo,"",@"SHT_NOTE"
	.sectionflags	@"SHF_NOTE_NV_TKINFO"
	.tkinfo
        /*0018*/ 	.word	0x00000002
        /*0030*/ 	.string	""
        /*0030*/ 	.string	"ptxas"
        /*0030*/ 	.string	"Cuda compilation tools, release 13.0, V13.0.88"
        /*0030*/ 	.string	"Build cuda_13.0.r13.0/compiler.36424714_0"
        /*0030*/ 	.string	"-arch sm_100 -m 64 "



//--------------------- .note.nv.cuinfo           --------------------------
	.section	.note.nv.cuinfo,"",@"SHT_NOTE"
	.sectionflags	@"SHF_NOTE_NV_CUINFO"
        /*0018*/ 	.short	0x0002
        /*001a*/ 	.short	0x0064
        /*001c*/ 	.short	0x0082
	.zero		2


//--------------------- .nv.info                  --------------------------
	.section	.nv.info,"",@"SHT_CUDA_INFO"
	.align	4


	//----- nvinfo : EIATTR_REGCOUNT
	.align		4
        /*0000*/ 	.byte	0x04, 0x2f
        /*0002*/ 	.short	(.L_10 - .L_9)
	.align		4
.L_9:
        /*0004*/ 	.word	index@(_Z16init_PRNG_kernelP17curandStateXORWOWym)
        /*0008*/ 	.word	0x0000001f


	//----- nvinfo : EIATTR_FRAME_SIZE
	.align		4
.L_10:
        /*000c*/ 	.byte	0x04, 0x11
        /*000e*/ 	.short	(.L_12 - .L_11)
	.align		4
.L_11:
        /*0010*/ 	.word	index@(_Z16init_PRNG_kernelP17curandStateXORWOWym)
        /*0014*/ 	.word	0x00000000


	//----- nvinfo : EIATTR_MIN_STACK_SIZE
	.align		4
.L_12:
        /*0018*/ 	.byte	0x04, 0x12
        /*001a*/ 	.short	(.L_14 - .L_13)
	.align		4
.L_13:
        /*001c*/ 	.word	index@(_Z16init_PRNG_kernelP17curandStateXORWOWym)
        /*0020*/ 	.word	0x00000000
.L_14:


//--------------------- .nv.compat                --------------------------
	.section	.nv.compat,"",@"SHT_CUDA_COMPAT_INFO"
	.align	4
        /*0000*/ 	.byte	0x02, 0x09, 0x00, 0x00, 0x02, 0x02, 0x01, 0x00, 0x02, 0x05, 0x05, 0x00, 0x03, 0x07, 0x01, 0x01
        /*0010*/ 	.byte	0x02, 0x03, 0x00, 0x00, 0x02, 0x06, 0x01, 0x00, 0x04, 0x0b, 0x08, 0x00, 0x09, 0x00, 0x00, 0x00
        /*0020*/ 	.byte	0x00, 0x00, 0x00, 0x00


//--------------------- .nv.info._Z16init_PRNG_kernelP17curandStateXORWOWym --------------------------
	.section	.nv.info._Z16init_PRNG_kernelP17curandStateXORWOWym,"",@"SHT_CUDA_INFO"
	.sectionflags	@""
	.align	4


	//----- nvinfo : EIATTR_CUDA_API_VERSION
	.align		4
        /*0000*/ 	.byte	0x04, 0x37
        /*0002*/ 	.short	(.L_16 - .L_15)
.L_15:
        /*0004*/ 	.word	0x00000082


	//----- nvinfo : EIATTR_KPARAM_INFO
	.align		4
.L_16:
        /*0008*/ 	.byte	0x04, 0x17
        /*000a*/ 	.short	(.L_18 - .L_17)
.L_17:
        /*000c*/ 	.word	0x00000000
        /*0010*/ 	.short	0x0002
        /*0012*/ 	.short	0x0010
        /*0014*/ 	.byte	0x00, 0xf0, 0x21, 0x00


	//----- nvinfo : EIATTR_KPARAM_INFO
	.align		4
.L_18:
        /*0018*/ 	.byte	0x04, 0x17
        /*001a*/ 	.short	(.L_20 - .L_19)
.L_19:
        /*001c*/ 	.word	0x00000000
        /*0020*/ 	.short	0x0001
        /*0022*/ 	.short	0x0008
        /*0024*/ 	.byte	0x00, 0xf0, 0x21, 0x00


	//----- nvinfo : EIATTR_KPARAM_INFO
	.align		4
.L_20:
        /*0028*/ 	.byte	0x04, 0x17
        /*002a*/ 	.short	(.L_22 - .L_21)
.L_21:
        /*002c*/ 	.word	0x00000000
        /*0030*/ 	.short	0x0000
        /*0032*/ 	.short	0x0000
        /*0034*/ 	.byte	0x00, 0xf5, 0x21, 0x00


	//----- nvinfo : EIATTR_SPARSE_MMA_MASK
	.align		4
.L_22:
        /*0038*/ 	.byte	0x03, 0x50
        /*003a*/ 	.short	0x0000


	//----- nvinfo : EIATTR_MAXREG_COUNT
	.align		4
        /*003c*/ 	.byte	0x03, 0x1b
        /*003e*/ 	.short	0x00ff


	//----- nvinfo : EIATTR_MERCURY_ISA_VERSION
	.align		4
        /*0040*/ 	.byte	0x03, 0x5f
        /*0042*/ 	.short	0x0101


	//----- nvinfo : EIATTR_VRC_CTA_INIT_COUNT
	.align		4
        /*0044*/ 	.byte	0x02, 0x4a
	.zero		1
	.zero		1


	//----- nvinfo : EIATTR_EXIT_INSTR_OFFSETS
	.align		4
        /*0048*/ 	.byte	0x04, 0x1c
        /*004a*/ 	.short	(.L_24 - .L_23)


	//   ....[0]....
.L_23:
        /*004c*/ 	.word	0x00000080


	//   ....[1]....
        /*0050*/ 	.word	0x00000f30


	//----- nvinfo : EIATTR_CRS_STACK_SIZE
	.align		4
.L_24:
        /*0054*/ 	.byte	0x04, 0x1e
        /*0056*/ 	.short	(.L_26 - .L_25)
.L_25:
        /*0058*/ 	.word	0x00000000


	//----- nvinfo : EIATTR_CBANK_PARAM_SIZE
	.align		4
.L_26:
        /*005c*/ 	.byte	0x03, 0x19
        /*005e*/ 	.short	0x0018


	//----- nvinfo : EIATTR_PARAM_CBANK
	.align		4
        /*0060*/ 	.byte	0x04, 0x0a
        /*0062*/ 	.short	(.L_28 - .L_27)
	.align		4
.L_27:
        /*0064*/ 	.word	index@(.nv.constant0._Z16init_PRNG_kernelP17curandStateXORWOWym)
        /*0068*/ 	.short	0x0380
        /*006a*/ 	.short	0x0018


	//----- nvinfo : EIATTR_SW_WAR
	.align		4
.L_28:
        /*006c*/ 	.byte	0x04, 0x36
        /*006e*/ 	.short	(.L_30 - .L_29)
.L_29:
        /*0070*/ 	.word	0x00000008
.L_30:


//--------------------- .nv.callgraph             --------------------------
	.section	.nv.callgraph,"",@"SHT_CUDA_CALLGRAPH"
	.align	4
	.sectionentsize	8
	.align		4
        /*0000*/ 	.word	0x00000000
	.align		4
        /*0004*/ 	.word	0xffffffff
	.align		4
        /*0008*/ 	.word	0x00000000
	.align		4
        /*000c*/ 	.word	0xfffffffe
	.align		4
        /*0010*/ 	.word	0x00000000
	.align		4
        /*0014*/ 	.word	0xfffffffd
	.align		4
        /*0018*/ 	.word	0x00000000
	.align		4
        /*001c*/ 	.word	0xfffffffc


//--------------------- .nv.constant4             --------------------------
	.section	.nv.constant4,"a",@progbits
	.align	8
	.align		8
.nv.constant4:
        /*0000*/ 	.dword	precalc_xorwow_matrix
	.align		8
        /*0008*/ 	.dword	precalc_xorwow_offset_matrix
	.align		8
        /*0010*/ 	.dword	mrg32k3aM1
	.align		8
        /*0018*/ 	.dword	mrg32k3aM2
	.align		8
        /*0020*/ 	.dword	mrg32k3aM1SubSeq
	.align		8
        /*0028*/ 	.dword	mrg32k3aM2SubSeq
	.align		8
        /*0030*/ 	.dword	mrg32k3aM1Seq
	.align		8
        /*0038*/ 	.dword	mrg32k3aM2Seq


//--------------------- .nv.constant3             --------------------------
	.section	.nv.constant3,"a",@progbits
	.align	8
.nv.constant3:
	.type		__cr_lgamma_table,@object
	.size		__cr_lgamma_table,(.L_8 - __cr_lgamma_table)
__cr_lgamma_table:
        /*0000*/ 	.byte	0x00, 0x00, 0x00, 0x00, 0x00, 0x00, 0x00, 0x00, 0x00, 0x00, 0x00, 0x00, 0x00, 0x00, 0x00, 0x00
        /*0010*/ 	.byte	0xef, 0x39, 0xfa, 0xfe, 0x42, 0x2e, 0xe6, 0x3f, 0x02, 0x20, 0x2a, 0xfa, 0x0b, 0xab, 0xfc, 0x3f
        /*0020*/ 	.byte	0xf9, 0x2c, 0x92, 0x7c, 0xa7, 0x6c, 0x09, 0x40, 0xc9, 0x79, 0x44, 0x3c, 0x64, 0x26, 0x13, 0x40
        /*0030*/ 	.byte	0xca, 0x01, 0xcf, 0x3a, 0x27, 0x51, 0x1a, 0x40, 0x30, 0xcc, 0x2d, 0xf3, 0xe1, 0x0c, 0x21, 0x40
        /*0040*/ 	.byte	0x0d, 0xb7, 0xfc, 0x82, 0x8e, 0x35, 0x25, 0x40
.L_8:


//--------------------- .text._Z16init_PRNG_kernelP17curandStateXORWOWym --------------------------
	.section	.text._Z16init_PRNG_kernelP17curandStateXORWOWym,"ax",@progbits
	.align	128
        .global         _Z16init_PRNG_kernelP17curandStateXORWOWym
        .type           _Z16init_PRNG_kernelP17curandStateXORWOWym,@function
        .size           _Z16init_PRNG_kernelP17curandStateXORWOWym,(.L_x_9 - _Z16init_PRNG_kernelP17curandStateXORWOWym)
        .other          _Z16init_PRNG_kernelP17curandStateXORWOWym,@"STO_CUDA_ENTRY STV_DEFAULT"
_Z16init_PRNG_kernelP17curandStateXORWOWym:
.text._Z16init_PRNG_kernelP17curandStateXORWOWym:
[----:B------:R-:W-:Y:S01]  /*0000*/  LDC R1, c[0x0][0x37c] ;  /* 0x0000df00ff017b82 */ /* 0x000fe20000000800 */
[----:B------:R-:W0:Y:S07]  /*0010*/  S2R R0, SR_TID.X ;  /* 0x0000000000007919 */ /* 0x000e2e0000002100 */
[----:B------:R-:W0:Y:S01]  /*0020*/  S2UR UR4, SR_CTAID.X ;  /* 0x00000000000479c3 */ /* 0x000e220000002500 */
[----:B------:R-:W1:Y:S07]  /*0030*/  LDCU.64 UR6, c[0x0][0x390] ;  /* 0x00007200ff0677ac */ /* 0x000e6e0008000a00 */
[----:B------:R-:W0:Y:S02]  /*0040*/  LDC R3, c[0x0][0x360] ;  /* 0x0000d800ff037b82 */ /* 0x000e240000000800 */
[----:B0-----:R-:W-:-:S05]  /*0050*/  IMAD R0, R3, UR4, R0 ;  /* 0x0000000403007c24 */ /* 0x001fca000f8e0200 */
[----:B-1----:R-:W-:-:S04]  /*0060*/  ISETP.GE.U32.AND P0, PT, R0, UR6, PT ;  /* 0x0000000600007c0c */ /* 0x002fc8000bf06070 */
[----:B------:R-:W-:-:S13]  /*0070*/  ISETP.GE.U32.AND.EX P0, PT, RZ, UR7, PT, P0 ;  /* 0x00000007ff007c0c */ /* 0x000fda000bf06100 */
[----:B------:R-:W-:Y:S05]  /*0080*/  @P0 EXIT ;  /* 0x000000000000094d */ /* 0x000fea0003800000 */
[----:B------:R-:W0:Y:S01]  /*0090*/  LDC.64 R2, c[0x0][0x388] ;  /* 0x0000e200ff027b82 */ /* 0x000e220000000a00 */
[----:B------:R-:W1:Y:S01]  /*00a0*/  LDCU.64 UR4, c[0x0][0x358] ;  /* 0x00006b00ff0477ac */ /* 0x000e620008000a00 */
[----:B------:R-:W-:Y:S01]  /*00b0*/  IMAD.MOV.U32 R13, RZ, RZ, RZ ;  /* 0x000000ffff0d7224 */ /* 0x000fe200078e00ff */
[----:B------:R-:W-:Y:S01]  /*00c0*/  ISETP.NE.AND P0, PT, R0, RZ, PT ;  /* 0x000000ff0000720c */ /* 0x000fe20003f05270 */
[----:B------:R-:W-:Y:S02]  /*00d0*/  BSSY.RECONVERGENT B0, `(.L_x_0) ;  /* 0x00000e2000007945 */ /* 0x000fe40003800200 */
[----:B------:R-:W-:Y:S02]  /*00e0*/  IMAD R5, R13, 0x30, RZ ;  /* 0x000000300d057824 */ /* 0x000fe400078e02ff */
[----:B------:R-:W2:Y:S01]  /*00f0*/  LDC.64 R6, c[0x0][0x380] ;  /* 0x0000e000ff067b82 */ /* 0x000ea20000000a00 */
[----:B0-----:R-:W-:Y:S02]  /*0100*/  LOP3.LUT R2, R2, 0xaad26b49, RZ, 0x3c, !PT ;  /* 0xaad26b4902027812 */ /* 0x001fe400078e3cff */
[----:B------:R-:W-:-:S03]  /*0110*/  LOP3.LUT R3, R3, 0xf7dcefdd, RZ, 0x3c, !PT ;  /* 0xf7dcefdd03037812 */ /* 0x000fc600078e3cff */
[----:B------:R-:W-:Y:S02]  /*0120*/  IMAD R2, R2, 0x4182bed5, RZ ;  /* 0x4182bed502027824 */ /* 0x000fe400078e02ff */
[----:B------:R-:W-:Y:S02]  /*0130*/  IMAD R3, R3, -0x658354e5, RZ ;  /* 0x9a7cab1b03037824 */ /* 0x000fe400078e02ff */
[----:B--2---:R-:W-:Y:S01]  /*0140*/  IMAD.WIDE.U32 R6, R0, 0x30, R6 ;  /* 0x0000003000067825 */ /* 0x004fe200078e0006 */
[C---:B------:R-:W-:Y:S02]  /*0150*/  LOP3.LUT R8, R2.reuse, 0x159a55e5, RZ, 0x3c, !PT ;  /* 0x159a55e502087812 */ /* 0x040fe400078e3cff */
[C---:B------:R-:W-:Y:S01]  /*0160*/  IADD3 R4, PT, PT, R2.reuse, 0x64f0c9, R3 ;  /* 0x0064f0c902047810 */ /* 0x040fe20007ffe003 */
[----:B------:R-:W-:Y:S01]  /*0170*/  IMAD.IADD R7, R7, 0x1, R5 ;  /* 0x0000000107077824 */ /* 0x000fe200078e0205 */
[----:B------:R-:W-:Y:S01]  /*0180*/  LOP3.LUT R10, R3, 0x5491333, RZ, 0x3c, !PT ;  /* 0x05491333030a7812 */ /* 0x000fe200078e3cff */
[----:B------:R-:W-:-:S02]  /*0190*/  VIADD R5, R2, 0x75bcd15 ;  /* 0x075bcd1502057836 */ /* 0x000fc40000000000 */
[----:B------:R-:W-:Y:S02]  /*01a0*/  VIADD R11, R2, 0x583f19 ;  /* 0x00583f19020b7836 */ /* 0x000fe40000000000 */
[----:B------:R-:W-:Y:S01]  /*01b0*/  VIADD R9, R3, 0x1f123bb5 ;  /* 0x1f123bb503097836 */ /* 0x000fe20000000000 */
[----:B-1----:R0:W-:Y:S04]  /*01c0*/  STG.E.64 desc[UR4][R6.64], R4 ;  /* 0x0000000406007986 */ /* 0x0021e8000c101b04 */
[----:B------:R0:W-:Y:S04]  /*01d0*/  STG.E.64 desc[UR4][R6.64+0x8], R8 ;  /* 0x0000080806007986 */ /* 0x0001e8000c101b04 */
[----:B------:R0:W-:Y:S01]  /*01e0*/  STG.E.64 desc[UR4][R6.64+0x10], R10 ;  /* 0x0000100a06007986 */ /* 0x0001e2000c101b04 */
[----:B------:R-:W-:Y:S05]  /*01f0*/  @!P0 BRA `(.L_x_1) ;  /* 0x0000000c003c8947 */ /* 0x000fea0003800000 */
[----:B------:R-:W-:-:S07]  /*0200*/  IMAD.MOV.U32 R12, RZ, RZ, RZ ;  /* 0x000000ffff0c7224 */ /* 0x000fce00078e00ff */
.L_x_7:
[----:B-1----:R-:W-:Y:S01]  /*0210*/  LOP3.LUT R2, R0, 0x3, RZ, 0xc0, !PT ;  /* 0x0000000300027812 */ /* 0x002fe200078ec0ff */
[----:B------:R-:W-:Y:S03]  /*0220*/  BSSY.RECONVERGENT B1, `(.L_x_2) ;  /* 0x00000c6000017945 */ /* 0x000fe60003800200 */
[----:B------:R-:W-:-:S04]  /*0230*/  ISETP.NE.U32.AND P0, PT, R2, RZ, PT ;  /* 0x000000ff0200720c */ /* 0x000fc80003f05070 */
[----:B------:R-:W-:-:S13]  /*0240*/  ISETP.NE.AND.EX P0, PT, RZ, RZ, PT, P0 ;  /* 0x000000ffff00720c */ /* 0x000fda0003f05300 */
[----:B------:R-:W-:Y:S05]  /*0250*/  @!P0 BRA `(.L_x_3) ;  /* 0x0000000c00088947 */ /* 0x000fea0003800000 */
[----:B0-----:R-:W0:Y:S01]  /*0260*/  LDC.64 R8, c[0x4][RZ] ;  /* 0x01000000ff087b82 */ /* 0x001e220000000a00 */
[----:B------:R-:W-:Y:S02]  /*0270*/  IMAD.MOV.U32 R14, RZ, RZ, RZ ;  /* 0x000000ffff0e7224 */ /* 0x000fe400078e00ff */
[----:B0-----:R-:W-:-:S07]  /*0280*/  IMAD.WIDE.U32 R8, R12, 0xc80, R8 ;  /* 0x00000c800c087825 */ /* 0x001fce00078e0008 */
.L_x_6:
[----:B-1----:R-:W-:Y:S01]  /*0290*/  IMAD.MOV.U32 R15, RZ, RZ, RZ ;  /* 0x000000ffff0f7224 */ /* 0x002fe200078e00ff */
[----:B------:R-:W-:Y:S01]  /*02a0*/  CS2R R2, SRZ ;  /* 0x0000000000027805 */ /* 0x000fe2000001ff00 */
[----:B------:R-:W-:Y:S01]  /*02b0*/  IMAD.MOV.U32 R17, RZ, RZ, RZ ;  /* 0x000000ffff117224 */ /* 0x000fe200078e00ff */
[----:B------:R-:W-:-:S07]  /*02c0*/  CS2R R4, SRZ ;  /* 0x0000000000047805 */ /* 0x000fce000001ff00 */
.L_x_5:
[----:B------:R-:W-:-:S05]  /*02d0*/  IMAD.WIDE.U32 R10, R17, 0x4, R6 ;  /* 0x00000004110a7825 */ /* 0x000fca00078e0006 */
[----:B------:R0:W5:Y:S01]  /*02e0*/  LDG.E R16, desc[UR4][R10.64+0x4] ;  /* 0x000004040a107981 */ /* 0x000162000c1e1900 */
[----:B------:R-:W-:-:S07]  /*02f0*/  IMAD.MOV.U32 R19, RZ, RZ, RZ ;  /* 0x000000ffff137224 */ /* 0x000fce00078e00ff */
.L_x_4:
[----:B-----5:R-:W-:Y:S01]  /*0300*/  SHF.R.U32.HI R24, RZ, R19, R16 ;  /* 0x00000013ff187219 */ /* 0x020fe20000011610 */
[----:B0-----:R-:W-:-:S03]  /*0310*/  IMAD.SHL.U32 R10, R17, 0x20, RZ ;  /* 0x00000020110a7824 */ /* 0x001fc600078e00ff */
[----:B------:R-:W-:Y:S01]  /*0320*/  LOP3.LUT R11, R24, 0x1, RZ, 0xc0, !PT ;  /* 0x00000001180b7812 */ /* 0x000fe200078ec0ff */
[----:B------:R-:W-:-:S03]  /*0330*/  IMAD.IADD R10, R10, 0x1, R19 ;  /* 0x000000010a0a7824 */ /* 0x000fc600078e0213 */
[----:B------:R-:W-:Y:S01]  /*0340*/  ISETP.NE.U32.AND P0, PT, R11, 0x1, PT ;  /* 0x000000010b00780c */ /* 0x000fe20003f05070 */
[----:B------:R-:W-:-:S03]  /*0350*/  IMAD R11, R10, 0x5, RZ ;  /* 0x000000050a0b7824 */ /* 0x000fc600078e02ff */
[----:B------:R-:W-:Y:S01]  /*0360*/  R2P PR, R24, 0x7e ;  /* 0x0000007e18007804 */ /* 0x000fe20000000000 */
[----:B------:R-:W-:-:S08]  /*0370*/  IMAD.WIDE.U32 R10, R11, 0x4, R8 ;  /* 0x000000040b0a7825 */ /* 0x000fd000078e0008 */
[----:B------:R-:W2:Y:S04]  /*0380*/  @!P0 LDG.E R18, desc[UR4][R10.64] ;  /* 0x000000040a128981 */ /* 0x000ea8000c1e1900 */
[----:B------:R-:W3:Y:S04]  /*0390*/  @!P0 LDG.E R20, desc[UR4][R10.64+0x10] ;  /* 0x000010040a148981 */ /* 0x000ee8000c1e1900 */
[----:B------:R-:W4:Y:S04]  /*03a0*/  @P1 LDG.E R22, desc[UR4][R10.64+0x14] ;  /* 0x000014040a161981 */ /* 0x000f28000c1e1900 */
[----:B------:R-:W4:Y:S04]  /*03b0*/  @P2 LDG.E R26, desc[UR4][R10.64+0x28] ;  /* 0x000028040a1a2981 */ /* 0x000f28000c1e1900 */
[----:B------:R-:W4:Y:S04]  /*03c0*/  @!P0 LDG.E R21, desc[UR4][R10.64+0x4] ;  /* 0x000004040a158981 */ /* 0x000f28000c1e1900 */
[----:B------:R-:W4:Y:S04]  /*03d0*/  @!P0 LDG.E R23, desc[UR4][R10.64+0xc] ;  /* 0x00000c040a178981 */ /* 0x000f28000c1e1900 */
[----:B------:R-:W4:Y:S04]  /*03e0*/  @P1 LDG.E R25, desc[UR4][R10.64+0x18] ;  /* 0x000018040a191981 */ /* 0x000f28000c1e1900 */
[----:B------:R-:W4:Y:S04]  /*03f0*/  @P3 LDG.E R28, desc[UR4][R10.64+0x3c] ;  /* 0x00003c040a1c3981 */ /* 0x000f28000c1e1900 */
[----:B------:R-:W4:Y:S01]  /*0400*/  @P6 LDG.E R27, desc[UR4][R10.64+0x7c] ;  /* 0x00007c040a1b6981 */ /* 0x000f22000c1e1900 */
[----:B--2---:R-:W-:-:S03]  /*0410*/  @!P0 LOP3.LUT R15, R15, R18, RZ, 0x3c, !PT ;  /* 0x000000120f0f8212 */ /* 0x004fc600078e3cff */
[----:B------:R-:W2:Y:S01]  /*0420*/  @!P0 LDG.E R18, desc[UR4][R10.64+0x8] ;  /* 0x000008040a128981 */ /* 0x000ea2000c1e1900 */
[----:B---3--:R-:W-:-:S03]  /*0430*/  @!P0 LOP3.LUT R3, R3, R20, RZ, 0x3c, !PT ;  /* 0x0000001403038212 */ /* 0x008fc600078e3cff */
[----:B------:R-:W3:Y:S01]  /*0440*/  @P1 LDG.E R20, desc[UR4][R10.64+0x24] ;  /* 0x000024040a141981 */ /* 0x000ee2000c1e1900 */
[----:B----4-:R-:W-:-:S03]  /*0450*/  @P1 LOP3.LUT R15, R15, R22, RZ, 0x3c, !PT ;  /* 0x000000160f0f1212 */ /* 0x010fc600078e3cff */
[----:B------:R-:W4:Y:S01]  /*0460*/  @P2 LDG.E R22, desc[UR4][R10.64+0x38] ;  /* 0x000038040a162981 */ /* 0x000f22000c1e1900 */
[----:B------:R-:W-:-:S03]  /*0470*/  @P2 LOP3.LUT R15, R15, R26, RZ, 0x3c, !PT ;  /* 0x0000001a0f0f2212 */ /* 0x000fc600078e3cff */
[----:B------:R-:W4:Y:S01]  /*0480*/  @P4 LDG.E R26, desc[UR4][R10.64+0x50] ;  /* 0x000050040a1a4981 */ /* 0x000f22000c1e1900 */
[----:B------:R-:W-:-:S03]  /*0490*/  @!P0 LOP3.LUT R4, R4, R21, RZ, 0x3c, !PT ;  /* 0x0000001504048212 */ /* 0x000fc600078e3cff */
[----:B------:R-:W4:Y:S01]  /*04a0*/  @P1 LDG.E R21, desc[UR4][R10.64+0x20] ;  /* 0x000020040a151981 */ /* 0x000f22000c1e1900 */
[----:B------:R-:W-:-:S03]  /*04b0*/  @!P0 LOP3.LUT R2, R2, R23, RZ, 0x3c, !PT ;  /* 0x0000001702028212 */ /* 0x000fc600078e3cff */
[----:B------:R-:W4:Y:S01]  /*04c0*/  @P2 LDG.E R23, desc[UR4][R10.64+0x2c] ;  /* 0x00002c040a172981 */ /* 0x000f22000c1e1900 */
[----:B------:R-:W-:-:S03]  /*04d0*/  @P1 LOP3.LUT R4, R4, R25, RZ, 0x3c, !PT ;  /* 0x0000001904041212 */ /* 0x000fc600078e3cff */
[----:B------:R-:W4:Y:S01]  /*04e0*/  @P2 LDG.E R25, desc[UR4][R10.64+0x34] ;  /* 0x000034040a192981 */ /* 0x000f22000c1e1900 */
[----:B--2---:R-:W-:-:S03]  /*04f0*/  @!P0 LOP3.LUT R5, R5, R18, RZ, 0x3c, !PT ;  /* 0x0000001205058212 */ /* 0x004fc600078e3cff */
[----:B------:R-:W2:Y:S01]  /*0500*/  @P1 LDG.E R18, desc[UR4][R10.64+0x1c] ;  /* 0x00001c040a121981 */ /* 0x000ea2000c1e1900 */
[----:B---3--:R-:W-:-:S03]  /*0510*/  @P1 LOP3.LUT R3, R3, R20, RZ, 0x3c, !PT ;  /* 0x0000001403031212 */ /* 0x008fc600078e3cff */
[----:B------:R-:W3:Y:S01]  /*0520*/  @P2 LDG.E R20, desc[UR4][R10.64+0x30] ;  /* 0x000030040a142981 */ /* 0x000ee2000c1e1900 */
[----:B----4-:R-:W-:-:S03]  /*0530*/  @P2 LOP3.LUT R3, R3, R22, RZ, 0x3c, !PT ;  /* 0x0000001603032212 */ /* 0x010fc600078e3cff */
[----:B------:R-:W4:Y:S01]  /*0540*/  @P3 LDG.E R22, desc[UR4][R10.64+0x4c] ;  /* 0x00004c040a163981 */ /* 0x000f22000c1e1900 */
[----:B------:R-:W-:-:S04]  /*0550*/  @P3 LOP3.LUT R15, R15, R28, RZ, 0x3c, !PT ;  /* 0x0000001c0f0f3212 */ /* 0x000fc800078e3cff */
[----:B------:R-:W-:Y:S02]  /*0560*/  @P4 LOP3.LUT R15, R15, R26, RZ, 0x3c, !PT ;  /* 0x0000001a0f0f4212 */ /* 0x000fe400078e3cff */
[----:B------:R-:W-:Y:S01]  /*0570*/  @P1 LOP3.LUT R2, R2, R21, RZ, 0x3c, !PT ;  /* 0x0000001502021212 */ /* 0x000fe200078e3cff */
[----:B------:R-:W4:Y:S04]  /*0580*/  @P5 LDG.E R26, desc[UR4][R10.64+0x64] ;  /* 0x000064040a1a5981 */ /* 0x000f28000c1e1900 */
[----:B------:R-:W4:Y:S01]  /*0590*/  @P3 LDG.E R21, desc[UR4][R10.64+0x40] ;  /* 0x000040040a153981 */ /* 0x000f22000c1e1900 */
[----:B------:R-:W-:Y:S02]  /*05a0*/  @P2 LOP3.LUT R4, R4, R23, RZ, 0x3c, !PT ;  /* 0x0000001704042212 */ /* 0x000fe400078e3cff */
[----:B------:R-:W-:Y:S01]  /*05b0*/  @P2 LOP3.LUT R2, R2, R25, RZ, 0x3c, !PT ;  /* 0x0000001902022212 */ /* 0x000fe200078e3cff */
[----:B------:R-:W4:Y:S04]  /*05c0*/  @P3 LDG.E R23, desc[UR4][R10.64+0x48] ;  /* 0x000048040a173981 */ /* 0x000f28000c1e1900 */
[----:B------:R-:W4:Y:S01]  /*05d0*/  @P4 LDG.E R25, desc[UR4][R10.64+0x54] ;  /* 0x000054040a194981 */ /* 0x000f22000c1e1900 */
[----:B--2---:R-:W-:-:S03]  /*05e0*/  @P1 LOP3.LUT R5, R5, R18, RZ, 0x3c, !PT ;  /* 0x0000001205051212 */ /* 0x004fc600078e3cff */
[----:B------:R-:W2:Y:S01]  /*05f0*/  @P3 LDG.E R18, desc[UR4][R10.64+0x44] ;  /* 0x000044040a123981 */ /* 0x000ea2000c1e1900 */
[----:B---3--:R-:W-:-:S03]  /*0600*/  @P2 LOP3.LUT R5, R5, R20, RZ, 0x3c, !PT ;  /* 0x0000001405052212 */ /* 0x008fc600078e3cff */
[----:B------:R-:W3:Y:S01]  /*0610*/  @P4 LDG.E R20, desc[UR4][R10.64+0x58] ;  /* 0x000058040a144981 */ /* 0x000ee2000c1e1900 */
[----:B----4-:R-:W-:-:S03]  /*0620*/  @P3 LOP3.LUT R3, R3, R22, RZ, 0x3c, !PT ;  /* 0x0000001603033212 */ /* 0x010fc600078e3cff */
[----:B------:R-:W4:Y:S01]  /*0630*/  @P4 LDG.E R22, desc[UR4][R10.64+0x60] ;  /* 0x000060040a164981 */ /* 0x000f22000c1e1900 */
[----:B------:R-:W-:Y:S02]  /*0640*/  LOP3.LUT P0, RZ, R24, 0x80, RZ, 0xc0, !PT ;  /* 0x0000008018ff7812 */ /* 0x000fe4000780c0ff */
[----:B------:R-:W-:Y:S02]  /*0650*/  @P5 LOP3.LUT R15, R15, R26, RZ, 0x3c, !PT ;  /* 0x0000001a0f0f5212 */ /* 0x000fe400078e3cff */
[----:B------:R-:W4:Y:S01]  /*0660*/  @P6 LDG.E R26, desc[UR4][R10.64+0x78] ;  /* 0x000078040a1a6981 */ /* 0x000f22000c1e1900 */
[----:B------:R-:W-:-:S03]  /*0670*/  @P3 LOP3.LUT R4, R4, R21, RZ, 0x3c, !PT ;  /* 0x0000001504043212 */ /* 0x000fc600078e3cff */
[----:B------:R-:W4:Y:S01]  /*0680*/  @P4 LDG.E R21, desc[UR4][R10.64+0x5c] ;  /* 0x00005c040a154981 */ /* 0x000f22000c1e1900 */
[----:B------:R-:W-:-:S03]  /*0690*/  @P3 LOP3.LUT R2, R2, R23, RZ, 0x3c, !PT ;  /* 0x0000001702023212 */ /* 0x000fc600078e3cff */
[----:B------:R-:W4:Y:S01]  /*06a0*/  @P5 LDG.E R23, desc[UR4][R10.64+0x68] ;  /* 0x000068040a175981 */ /* 0x000f22000c1e1900 */
[----:B------:R-:W-:-:S03]  /*06b0*/  @P4 LOP3.LUT R4, R4, R25, RZ, 0x3c, !PT ;  /* 0x0000001904044212 */ /* 0x000fc600078e3cff */
[----:B------:R-:W4:Y:S01]  /*06c0*/  @P5 LDG.E R25, desc[UR4][R10.64+0x70] ;  /* 0x000070040a195981 */ /* 0x000f22000c1e1900 */
[----:B--2---:R-:W-:-:S03]  /*06d0*/  @P3 LOP3.LUT R5, R5, R18, RZ, 0x3c, !PT ;  /* 0x0000001205053212 */ /* 0x004fc600078e3cff */
[----:B------:R-:W2:Y:S01]  /*06e0*/  @P5 LDG.E R18, desc[UR4][R10.64+0x6c] ;  /* 0x00006c040a125981 */ /* 0x000ea2000c1e1900 */
[----:B---3--:R-:W-:-:S03]  /*06f0*/  @P4 LOP3.LUT R5, R5, R20, RZ, 0x3c, !PT ;  /* 0x0000001405054212 */ /* 0x008fc600078e3cff */
[----:B------:R-:W3:Y:S01]  /*0700*/  @P5 LDG.E R20, desc[UR4][R10.64+0x74] ;  /* 0x000074040a145981 */ /* 0x000ee2000c1e1900 */
[----:B----4-:R-:W-:-:S03]  /*0710*/  @P4 LOP3.LUT R3, R3, R22, RZ, 0x3c, !PT ;  /* 0x0000001603034212 */ /* 0x010fc600078e3cff */
[----:B------:R-:W4:Y:S01]  /*0720*/  @P0 LDG.E R22, desc[UR4][R10.64+0x8c] ;  /* 0x00008c040a160981 */ /* 0x000f22000c1e1900 */
[----:B------:R-:W-:-:S03]  /*0730*/  @P6 LOP3.LUT R15, R15, R26, RZ, 0x3c, !PT ;  /* 0x0000001a0f0f6212 */ /* 0x000fc600078e3cff */
        /* <DEDUP_REMOVED lines=13> */
[----:B------:R-:W-:Y:S02]  /*0810*/  @P6 LOP3.LUT R4, R4, R27, RZ, 0x3c, !PT ;  /* 0x0000001b04046212 */ /* 0x000fe400078e3cff */
[----:B------:R-:W-:Y:S02]  /*0820*/  @P6 LOP3.LUT R2, R2, R21, RZ, 0x3c, !PT ;  /* 0x0000001502026212 */ /* 0x000fe400078e3cff */
[----:B------:R-:W-:Y:S02]  /*0830*/  @P0 LOP3.LUT R4, R4, R23, RZ, 0x3c, !PT ;  /* 0x0000001704040212 */ /* 0x000fe400078e3cff */
[----:B------:R-:W-:Y:S02]  /*0840*/  @P0 LOP3.LUT R2, R2, R25, RZ, 0x3c, !PT ;  /* 0x0000001902020212 */ /* 0x000fe400078e3cff */
[----:B--2---:R-:W-:Y:S02]  /*0850*/  @P6 LOP3.LUT R5, R5, R18, RZ, 0x3c, !PT ;  /* 0x0000001205056212 */ /* 0x004fe400078e3cff */
[----:B---3--:R-:W-:-:S02]  /*0860*/  @P6 LOP3.LUT R3, R3, R20, RZ, 0x3c, !PT ;  /* 0x0000001403036212 */ /* 0x008fc400078e3cff */
[----:B----4-:R-:W-:Y:S02]  /*0870*/  @P0 LOP3.LUT R5, R5, R22, RZ, 0x3c, !PT ;  /* 0x0000001605050212 */ /* 0x010fe400078e3cff */
[----:B------:R-:W-:Y:S02]  /*0880*/  @P0 LOP3.LUT R3, R3, R26, RZ, 0x3c, !PT ;  /* 0x0000001a03030212 */ /* 0x000fe400078e3cff */
[----:B------:R-:W-:-:S13]  /*0890*/  R2P PR, R24.B1, 0x7f ;  /* 0x0000007f18007804 */ /* 0x000fda0000001000 */
[----:B------:R-:W2:Y:S04]  /*08a0*/  @P0 LDG.E R18, desc[UR4][R10.64+0xa0] ;  /* 0x0000a0040a120981 */ /* 0x000ea8000c1e1900 */
[----:B------:R-:W3:Y:S04]  /*08b0*/  @P1 LDG.E R22, desc[UR4][R10.64+0xb4] ;  /* 0x0000b4040a161981 */ /* 0x000ee8000c1e1900 */
[----:B------:R-:W4:Y:S04]  /*08c0*/  @P2 LDG.E R26, desc[UR4][R10.64+0xc8] ;  /* 0x0000c8040a1a2981 */ /* 0x000f28000c1e1900 */
[----:B------:R-:W4:Y:S04]  /*08d0*/  @P3 LDG.E R28, desc[UR4][R10.64+0xdc] ;  /* 0x0000dc040a1c3981 */ /* 0x000f28000c1e1900 */
[----:B------:R-:W4:Y:S04]  /*08e0*/  @P0 LDG.E R23, desc[UR4][R10.64+0xa4] ;  /* 0x0000a4040a170981 */ /* 0x000f28000c1e1900 */
[----:B------:R-:W4:Y:S04]  /*08f0*/  @P0 LDG.E R20, desc[UR4][R10.64+0xa8] ;  /* 0x0000a8040a140981 */ /* 0x000f28000c1e1900 */
[----:B------:R-:W4:Y:S04]  /*0900*/  @P4 LDG.E R25, desc[UR4][R10.64+0xf0] ;  /* 0x0000f0040a194981 */ /* 0x000f28000c1e1900 */
        /* <DEDUP_REMOVED lines=21> */
[----:B------:R-:W-:Y:S02]  /*0a60*/  LOP3.LUT P0, RZ, R24, 0x8000, RZ, 0xc0, !PT ;  /* 0x0000800018ff7812 */ /* 0x000fe4000780c0ff */
[----:B----4-:R-:W-:Y:S01]  /*0a70*/  @P5 LOP3.LUT R15, R15, R26, RZ, 0x3c, !PT ;  /* 0x0000001a0f0f5212 */ /* 0x010fe200078e3cff */
[----:B------:R-:W4:Y:S04]  /*0a80*/  @P3 LDG.E R24, desc[UR4][R10.64+0xe4] ;  /* 0x0000e4040a183981 */ /* 0x000f28000c1e1900 */
[----:B------:R-:W2:Y:S01]  /*0a90*/  @P6 LDG.E R26, desc[UR4][R10.64+0x118] ;  /* 0x000118040a1a6981 */ /* 0x000ea2000c1e1900 */
        /* <DEDUP_REMOVED lines=8> */
[----:B---3--:R-:W-:-:S03]  /*0b20*/  @P2 LOP3.LUT R3, R3, R22, RZ, 0x3c, !PT ;  /* 0x0000001603032212 */ /* 0x008fc600078e3cff */
[----:B------:R-:W3:Y:S01]  /*0b30*/  @P4 LDG.E R22, desc[UR4][R10.64+0x100] ;  /* 0x000100040a164981 */ /* 0x000ee2000c1e1900 */
[----:B--2---:R-:W-:-:S03]  /*0b40*/  @P6 LOP3.LUT R15, R15, R26, RZ, 0x3c, !PT ;  /* 0x0000001a0f0f6212 */ /* 0x004fc600078e3cff */
[----:B------:R-:W2:Y:S01]  /*0b50*/  @P0 LDG.E R26, desc[UR4][R10.64+0x12c] ;  /* 0x00012c040a1a0981 */ /* 0x000ea2000c1e1900 */
[----:B----4-:R-:W-:-:S03]  /*0b60*/  @P2 LOP3.LUT R2, R2, R23, RZ, 0x3c, !PT ;  /* 0x0000001702022212 */ /* 0x010fc600078e3cff */
[----:B------:R-:W4:Y:S01]  /*0b70*/  @P4 LDG.E R23, desc[UR4][R10.64+0xfc] ;  /* 0x0000fc040a174981 */ /* 0x000f22000c1e1900 */
[----:B------:R-:W-:-:S03]  /*0b80*/  @P2 LOP3.LUT R5, R5, R20, RZ, 0x3c, !PT ;  /* 0x0000001405052212 */ /* 0x000fc600078e3cff */
[----:B------:R-:W4:Y:S01]  /*0b90*/  @P4 LDG.E R20, desc[UR4][R10.64+0xf8] ;  /* 0x0000f8040a144981 */ /* 0x000f22000c1e1900 */
[----:B------:R-:W-:Y:S02]  /*0ba0*/  @P3 LOP3.LUT R2, R2, R27, RZ, 0x3c, !PT ;  /* 0x0000001b02023212 */ /* 0x000fe400078e3cff */
[----:B------:R-:W-:Y:S01]  /*0bb0*/  @P3 LOP3.LUT R4, R4, R25, RZ, 0x3c, !PT ;  /* 0x0000001904043212 */ /* 0x000fe200078e3cff */
[----:B------:R-:W4:Y:S01]  /*0bc0*/  @P5 LDG.E R27, desc[UR4][R10.64+0x110] ;  /* 0x000110040a1b5981 */ /* 0x000f22000c1e1900 */
[----:B------:R-:W-:-:S03]  /*0bd0*/  @P3 LOP3.LUT R5, R5, R24, RZ, 0x3c, !PT ;  /* 0x0000001805053212 */ /* 0x000fc600078e3cff */
[----:B------:R-:W4:Y:S04]  /*0be0*/  @P5 LDG.E R25, desc[UR4][R10.64+0x108] ;  /* 0x000108040a195981 */ /* 0x000f28000c1e1900 */
        /* <DEDUP_REMOVED lines=19> */
[----:B------:R-:W-:-:S05]  /*0d20*/  VIADD R19, R19, 0x10 ;  /* 0x0000001013137836 */ /* 0x000fca0000000000 */
[----:B------:R-:W-:Y:S02]  /*0d30*/  ISETP.NE.AND P1, PT, R19, 0x20, PT ;  /* 0x000000201300780c */ /* 0x000fe40003f25270 */
[----:B------:R-:W-:Y:S02]  /*0d40*/  @P5 LOP3.LUT R3, R3, R18, RZ, 0x3c, !PT ;  /* 0x0000001203035212 */ /* 0x000fe400078e3cff */
[----:B------:R-:W-:Y:S02]  /*0d50*/  @P6 LOP3.LUT R4, R4, R21, RZ, 0x3c, !PT ;  /* 0x0000001504046212 */ /* 0x000fe400078e3cff */
[----:B---3--:R-:W-:-:S04]  /*0d60*/  @P6 LOP3.LUT R3, R3, R22, RZ, 0x3c, !PT ;  /* 0x0000001603036212 */ /* 0x008fc800078e3cff */
[----:B--2---:R-:W-:Y:S02]  /*0d70*/  @P0 LOP3.LUT R3, R3, R26, RZ, 0x3c, !PT ;  /* 0x0000001a03030212 */ /* 0x004fe400078e3cff */
[----:B----4-:R-:W-:Y:S02]  /*0d80*/  @P6 LOP3.LUT R2, R2, R23, RZ, 0x3c, !PT ;  /* 0x0000001702026212 */ /* 0x010fe400078e3cff */
[----:B------:R-:W-:Y:S02]  /*0d90*/  @P6 LOP3.LUT R5, R5, R20, RZ, 0x3c, !PT ;  /* 0x0000001405056212 */ /* 0x000fe400078e3cff */
[----:B------:R-:W-:Y:S02]  /*0da0*/  @P0 LOP3.LUT R2, R2, R27, RZ, 0x3c, !PT ;  /* 0x0000001b02020212 */ /* 0x000fe400078e3cff */
[----:B------:R-:W-:Y:S02]  /*0db0*/  @P0 LOP3.LUT R4, R4, R25, RZ, 0x3c, !PT ;  /* 0x0000001904040212 */ /* 0x000fe400078e3cff */
[----:B------:R-:W-:Y:S01]  /*0dc0*/  @P0 LOP3.LUT R5, R5, R24, RZ, 0x3c, !PT ;  /* 0x0000001805050212 */ /* 0x000fe200078e3cff */
[----:B------:R-:W-:Y:S06]  /*0dd0*/  @P1 BRA `(.L_x_4) ;  /* 0xfffffff400481947 */ /* 0x000fec000383ffff */
[----:B------:R-:W-:-:S05]  /*0de0*/  VIADD R17, R17, 0x1 ;  /* 0x0000000111117836 */ /* 0x000fca0000000000 */
[----:B------:R-:W-:-:S13]  /*0df0*/  ISETP.NE.AND P0, PT, R17, 0x5, PT ;  /* 0x000000051100780c */ /* 0x000fda0003f05270 */
[----:B------:R-:W-:Y:S05]  /*0e00*/  @P0 BRA `(.L_x_5) ;  /* 0xfffffff400300947 */ /* 0x000fea000383ffff */
[----:B------:R1:W-:Y:S01]  /*0e10*/  STG.E.64 desc[UR4][R6.64+0x8], R4 ;  /* 0x0000080406007986 */ /* 0x0003e2000c101b04 */
[----:B------:R-:W-:Y:S01]  /*0e20*/  VIADD R14, R14, 0x1 ;  /* 0x000000010e0e7836 */ /* 0x000fe20000000000 */
[----:B------:R-:W-:Y:S02]  /*0e30*/  LOP3.LUT R11, R0, 0x3, RZ, 0xc0, !PT ;  /* 0x00000003000b7812 */ /* 0x000fe400078ec0ff */
[----:B------:R1:W-:Y:S02]  /*0e40*/  STG.E.64 desc[UR4][R6.64+0x10], R2 ;  /* 0x0000100206007986 */ /* 0x0003e4000c101b04 */
[----:B------:R-:W-:Y:S02]  /*0e50*/  ISETP.GE.U32.AND P0, PT, R14, R11, PT ;  /* 0x0000000b0e00720c */ /* 0x000fe40003f06070 */
[----:B------:R1:W-:Y:S11]  /*0e60*/  STG.E desc[UR4][R6.64+0x4], R15 ;  /* 0x0000040f06007986 */ /* 0x0003f6000c101904 */
[----:B------:R-:W-:Y:S05]  /*0e70*/  @!P0 BRA `(.L_x_6) ;  /* 0xfffffff400048947 */ /* 0x000fea000383ffff */
.L_x_3:
[----:B------:R-:W-:Y:S05]  /*0e80*/  BSYNC.RECONVERGENT B1 ;  /* 0x0000000000017941 */ /* 0x000fea0003800200 */
.L_x_2:
[----:B------:R-:W-:Y:S01]  /*0e90*/  ISETP.GT.U32.AND P0, PT, R0, 0x3, PT ;  /* 0x000000030000780c */ /* 0x000fe20003f04070 */
[----:B------:R-:W-:Y:S01]  /*0ea0*/  VIADD R12, R12, 0x1 ;  /* 0x000000010c0c7836 */ /* 0x000fe20000000000 */
[--C-:B------:R-:W-:Y:S02]  /*0eb0*/  SHF.R.U64 R0, R0, 0x2, R13.reuse ;  /* 0x0000000200007819 */ /* 0x100fe4000000120d */
[----:B------:R-:W-:Y:S02]  /*0ec0*/  ISETP.GT.U32.AND.EX P0, PT, R13, RZ, PT, P0 ;  /* 0x000000ff0d00720c */ /* 0x000fe40003f04100 */
[----:B------:R-:W-:-:S11]  /*0ed0*/  SHF.R.U32.HI R13, RZ, 0x2, R13 ;  /* 0x00000002ff0d7819 */ /* 0x000fd6000001160d */
[----:B------:R-:W-:Y:S05]  /*0ee0*/  @P0 BRA `(.L_x_7) ;  /* 0xfffffff000c80947 */ /* 0x000fea000383ffff */
.L_x_1:
[----:B------:R-:W-:Y:S05]  /*0ef0*/  BSYNC.RECONVERGENT B0 ;  /* 0x0000000000007941 */ /* 0x000fea0003800200 */
.L_x_0:
[----:B------:R-:W-:Y:S04]  /*0f00*/  STG.E.64 desc[UR4][R6.64+0x18], RZ ;  /* 0x000018ff06007986 */ /* 0x000fe8000c101b04 */
[----:B------:R-:W-:Y:S04]  /*0f10*/  STG.E desc[UR4][R6.64+0x20], RZ ;  /* 0x000020ff06007986 */ /* 0x000fe8000c101904 */
[----:B------:R-:W-:Y:S01]  /*0f20*/  STG.E.64 desc[UR4][R6.64+0x28], RZ ;  /* 0x000028ff06007986 */ /* 0x000fe2000c101b04 */
[----:B------:R-:W-:Y:S05]  /*0f30*/  EXIT ;  /* 0x000000000000794d */ /* 0x000fea0003800000 */
.L_x_8:
[----:B------:R-:W-:-:S00]  /*0f40*/  BRA `(.L_x_8) ;  /* 0xfffffffc00fc7947 */ /* 0x000fc0000383ffff */
[----:B------:R-:W-:-:S00]  /*0f50*/  NOP ;  /* 0x0000000000007918 */ /* 0x000fc00000000000 */
        /* <DEDUP_REMOVED lines=10> */
.L_x_9:


//--------------------- .nv.global.init           --------------------------
	.section	.nv.global.init,"aw",@progbits
	.align	4
.nv.global.init:
	.type		mrg32k3aM1SubSeq,@object
	.size		mrg32k3aM1SubSeq,(mrg32k3aM2SubSeq - mrg32k3aM1SubSeq)
mrg32k3aM1SubSeq:
        /*0000*/ 	.byte	0x0b, 0xcc, 0xee, 0x04, 0x73, 0x29, 0x8b, 0x6f, 0xf6, 0x53, 0x03, 0xf6, 0x23, 0xf6, 0xea, 0xda
        /* <DEDUP_REMOVED lines=125> */
	.type		mrg32k3aM2SubSeq,@object
	.size		mrg32k3aM2SubSeq,(mrg32k3aM1 - mrg32k3aM2SubSeq)
mrg32k3aM2SubSeq:
        /* <DEDUP_REMOVED lines=126> */
	.type		mrg32k3aM1,@object
	.size		mrg32k3aM1,(mrg32k3aM1Seq - mrg32k3aM1)
mrg32k3aM1:
        /* <DEDUP_REMOVED lines=144> */
	.type		mrg32k3aM1Seq,@object
	.size		mrg32k3aM1Seq,(mrg32k3aM2 - mrg32k3aM1Seq)
mrg32k3aM1Seq:
        /* <DEDUP_REMOVED lines=144> */
	.type		mrg32k3aM2,@object
	.size		mrg32k3aM2,(mrg32k3aM2Seq - mrg32k3aM2)
mrg32k3aM2:
        /* <DEDUP_REMOVED lines=144> */
	.type		mrg32k3aM2Seq,@object
	.size		mrg32k3aM2Seq,(precalc_xorwow_matrix - mrg32k3aM2Seq)
mrg32k3aM2Seq:
        /* <DEDUP_REMOVED lines=144> */
	.type		precalc_xorwow_matrix,@object
	.size		precalc_xorwow_matrix,(precalc_xorwow_offset_matrix - precalc_xorwow_matrix)
precalc_xorwow_matrix:
        /* <DEDUP_REMOVED lines=6400> */
	.type		precalc_xorwow_offset_matrix,@object
	.size		precalc_xorwow_offset_matrix,(.L_1 - precalc_xorwow_offset_matrix)
precalc_xorwow_offset_matrix:
        /* <DEDUP_REMOVED lines=6400> */
.L_1:


//--------------------- .nv.shared.reserved.0     --------------------------
	.section	.nv.shared.reserved.0,"aw",@nobits
	.weak		__nv_reservedSMEM_offset_0_alias
	.size		__nv_reservedSMEM_offset_0_alias, 0, 64
	.other		__nv_reservedSMEM_offset_0_alias,@"STO_CUDA_RESERVED_SHARED STV_DEFAULT"
__nv_reservedSMEM_offset_0_alias:
	.zero		0
	.zero		64


//--------------------- .nv.constant0._Z16init_PRNG_kernelP17curandStateXORWOWym --------------------------
	.section	.nv.constant0._Z16init_PRNG_kernelP17curandStateXORWOWym,"a",@progbits
	.sectionflags	@""
	.align	4
.nv.constant0._Z16init_PRNG_kernelP17curandStateXORWOWym:
	.zero		920


//--------------------- SYMBOLS --------------------------

	.type		.nv.reservedSmem.offset0,@object
	.size		.nv.reservedSmem.offset0,0x4
